//
// Generated by NVIDIA NVVM Compiler
//
// Compiler Build ID: CL-36424714
// Cuda compilation tools, release 13.0, V13.0.88
// Based on NVVM 20.0.0
//

.version 9.0
.target sm_100
.address_size 64

	// .globl	_Z18deviceReduceKernelPiS_i
// _ZZ14blockReducemaxiE6shared has been demoted

.visible .entry _Z18deviceReduceKernelPiS_i(
	.param .u64 .ptr .align 1 _Z18deviceReduceKernelPiS_i_param_0,
	.param .u64 .ptr .align 1 _Z18deviceReduceKernelPiS_i_param_1,
	.param .u32 _Z18deviceReduceKernelPiS_i_param_2
)
{
	.reg .pred 	%p<17>;
	.reg .b32 	%r<51>;
	.reg .b64 	%rd<9>;
	// demoted variable
	.shared .align 4 .b8 _ZZ14blockReducemaxiE6shared[128];
	ld.param.u64 	%rd2, [_Z18deviceReduceKernelPiS_i_param_0];
	ld.param.u64 	%rd3, [_Z18deviceReduceKernelPiS_i_param_1];
	ld.param.u32 	%r16, [_Z18deviceReduceKernelPiS_i_param_2];
	mov.u32 	%r1, %ctaid.x;
	mov.u32 	%r2, %ntid.x;
	mov.u32 	%r3, %tid.x;
	mad.lo.s32 	%r47, %r1, %r2, %r3;
	setp.ge.s32 	%p1, %r47, %r16;
	mov.b32 	%r49, 0;
	@%p1 bra 	$L__BB0_3;
	mov.u32 	%r19, %nctaid.x;
	mul.lo.s32 	%r5, %r2, %r19;
	cvta.to.global.u64 	%rd1, %rd2;
	mov.b32 	%r49, 0;
$L__BB0_2:
	mul.wide.s32 	%rd4, %r47, 4;
	add.s64 	%rd5, %rd1, %rd4;
	ld.global.u32 	%r20, [%rd5];
	add.s32 	%r49, %r20, %r49;
	add.s32 	%r47, %r47, %r5;
	setp.lt.s32 	%p2, %r47, %r16;
	@%p2 bra 	$L__BB0_2;
$L__BB0_3:
	and.b32  	%r11, %r3, 31;
	shfl.sync.down.b32	%r21|%p3, %r49, 16, 31, 31;
	max.s32 	%r22, %r49, %r21;
	shfl.sync.down.b32	%r23|%p4, %r22, 8, 31, 31;
	max.s32 	%r24, %r22, %r23;
	shfl.sync.down.b32	%r25|%p5, %r24, 4, 31, 31;
	max.s32 	%r26, %r24, %r25;
	shfl.sync.down.b32	%r27|%p6, %r26, 2, 31, 31;
	max.s32 	%r28, %r26, %r27;
	shfl.sync.down.b32	%r29|%p7, %r28, 1, 31, 31;
	max.s32 	%r12, %r28, %r29;
	setp.ne.s32 	%p8, %r11, 0;
	@%p8 bra 	$L__BB0_5;
	shr.u32 	%r30, %r3, 3;
	mov.u32 	%r31, _ZZ14blockReducemaxiE6shared;
	add.s32 	%r32, %r31, %r30;
	st.shared.u32 	[%r32], %r12;
$L__BB0_5:
	bar.sync 	0;
	shr.u32 	%r34, %r2, 5;
	setp.ge.u32 	%p9, %r3, %r34;
	mov.b32 	%r50, 0;
	@%p9 bra 	$L__BB0_7;
	shl.b32 	%r35, %r11, 2;
	mov.u32 	%r36, _ZZ14blockReducemaxiE6shared;
	add.s32 	%r37, %r36, %r35;
	ld.shared.u32 	%r50, [%r37];
$L__BB0_7:
	setp.gt.u32 	%p10, %r3, 31;
	@%p10 bra 	$L__BB0_10;
	shfl.sync.down.b32	%r38|%p11, %r50, 16, 31, 31;
	max.s32 	%r39, %r50, %r38;
	shfl.sync.down.b32	%r40|%p12, %r39, 8, 31, 31;
	max.s32 	%r41, %r39, %r40;
	shfl.sync.down.b32	%r42|%p13, %r41, 4, 31, 31;
	max.s32 	%r43, %r41, %r42;
	shfl.sync.down.b32	%r44|%p14, %r43, 2, 31, 31;
	max.s32 	%r45, %r43, %r44;
	shfl.sync.down.b32	%r46|%p15, %r45, 1, 31, 31;
	max.s32 	%r15, %r45, %r46;
	setp.ne.s32 	%p16, %r3, 0;
	@%p16 bra 	$L__BB0_10;
	cvta.to.global.u64 	%rd6, %rd3;
	mul.wide.u32 	%rd7, %r1, 4;
	add.s64 	%rd8, %rd6, %rd7;
	st.global.u32 	[%rd8], %r15;
$L__BB0_10:
	ret;

}


// ===== COMPILED SASS (sm_100) =====

	.target	sm_100

	.elftype	@"ET_EXEC"


//--------------------- .note.nv.tkinfo           --------------------------
	.section	.note.nv.tkinfo,"",@"SHT_NOTE"
	.sectionflags	@"SHF_NOTE_NV_TKINFO"
	.tkinfo
        /*0018*/ 	.word	0x00000002
        /*0030*/ 	.string	""
        /*0030*/ 	.string	"ptxas"
        /*0030*/ 	.string	"Cuda compilation tools, release 13.0, V13.0.88"
        /*0030*/ 	.string	"Build cuda_13.0.r13.0/compiler.36424714_0"
        /*0030*/ 	.string	"-arch sm_100 -m 64 "



//--------------------- .note.nv.cuinfo           --------------------------
	.section	.note.nv.cuinfo,"",@"SHT_NOTE"
	.sectionflags	@"SHF_NOTE_NV_CUINFO"
        /*0018*/ 	.short	0x0002
        /*001a*/ 	.short	0x0064
        /*001c*/ 	.short	0x0082
	.zero		2


//--------------------- .nv.info                  --------------------------
	.section	.nv.info,"",@"SHT_CUDA_INFO"
	.align	4


	//----- nvinfo : EIATTR_REGCOUNT
	.align		4
        /*0000*/ 	.byte	0x04, 0x2f
        /*0002*/ 	.short	(.L_1 - .L_0)
	.align		4
.L_0:
        /*0004*/ 	.word	index@(_Z18deviceReduceKernelPiS_i)
        /*0008*/ 	.word	0x00000010


	//----- nvinfo : EIATTR_FRAME_SIZE
	.align		4
.L_1:
        /*000c*/ 	.byte	0x04, 0x11
        /*000e*/ 	.short	(.L_3 - .L_2)
	.align		4
.L_2:
        /*0010*/ 	.word	index@(_Z18deviceReduceKernelPiS_i)
        /*0014*/ 	.word	0x00000000


	//----- nvinfo : EIATTR_MIN_STACK_SIZE
	.align		4
.L_3:
        /*0018*/ 	.byte	0x04, 0x12
        /*001a*/ 	.short	(.L_5 - .L_4)
	.align		4
.L_4:
        /*001c*/ 	.word	index@(_Z18deviceReduceKernelPiS_i)
        /*0020*/ 	.word	0x00000000
.L_5:


//--------------------- .nv.compat                --------------------------
	.section	.nv.compat,"",@"SHT_CUDA_COMPAT_INFO"
	.align	4
        /*0000*/ 	.byte	0x02, 0x09, 0x00, 0x00, 0x02, 0x02, 0x01, 0x00, 0x02, 0x05, 0x05, 0x00, 0x03, 0x07, 0x01, 0x01
        /*0010*/ 	.byte	0x02, 0x03, 0x00, 0x00, 0x02, 0x06, 0x01, 0x00, 0x04, 0x0b, 0x08, 0x00, 0x09, 0x00, 0x00, 0x00
        /*0020*/ 	.byte	0x00, 0x00, 0x00, 0x00


//--------------------- .nv.info._Z18deviceReduceKernelPiS_i --------------------------
	.section	.nv.info._Z18deviceReduceKernelPiS_i,"",@"SHT_CUDA_INFO"
	.sectionflags	@""
	.align	4


	//----- nvinfo : EIATTR_CUDA_API_VERSION
	.align		4
        /*0000*/ 	.byte	0x04, 0x37
        /*0002*/ 	.short	(.L_7 - .L_6)
.L_6:
        /*0004*/ 	.word	0x00000082


	//----- nvinfo : EIATTR_KPARAM_INFO
	.align		4
.L_7:
        /*0008*/ 	.byte	0x04, 0x17
        /*000a*/ 	.short	(.L_9 - .L_8)
.L_8:
        /*000c*/ 	.word	0x00000000
        /*0010*/ 	.short	0x0002
        /*0012*/ 	.short	0x0010
        /*0014*/ 	.byte	0x00, 0xf0, 0x11, 0x00


	//----- nvinfo : EIATTR_KPARAM_INFO
	.align		4
.L_9:
        /*0018*/ 	.byte	0x04, 0x17
        /*001a*/ 	.short	(.L_11 - .L_10)
.L_10:
        /*001c*/ 	.word	0x00000000
        /*0020*/ 	.short	0x0001
        /*0022*/ 	.short	0x0008
        /*0024*/ 	.byte	0x00, 0xf5, 0x21, 0x00


	//----- nvinfo : EIATTR_KPARAM_INFO
	.align		4
.L_11:
        /*0028*/ 	.byte	0x04, 0x17
        /*002a*/ 	.short	(.L_13 - .L_12)
.L_12:
        /*002c*/ 	.word	0x00000000
        /*0030*/ 	.short	0x0000
        /*0032*/ 	.short	0x0000
        /*0034*/ 	.byte	0x00, 0xf5, 0x21, 0x00


	//----- nvinfo : EIATTR_SPARSE_MMA_MASK
	.align		4
.L_13:
        /*0038*/ 	.byte	0x03, 0x50
        /*003a*/ 	.short	0x0000


	//----- nvinfo : EIATTR_MAXREG_COUNT
	.align		4
        /*003c*/ 	.byte	0x03, 0x1b
        /*003e*/ 	.short	0x00ff


	//----- nvinfo : EIATTR_NUM_BARRIERS
	.align		4
        /*0040*/ 	.byte	0x02, 0x4c
        /*0042*/ 	.byte	0x01
	.zero		1


	//----- nvinfo : EIATTR_MERCURY_ISA_VERSION
	.align		4
        /*0044*/ 	.byte	0x03, 0x5f
        /*0046*/ 	.short	0x0101


	//----- nvinfo : EIATTR_COOP_GROUP_MASK_REGIDS
	.align		4
        /*0048*/ 	.byte	0x04, 0x29
        /*004a*/ 	.short	(.L_15 - .L_14)


	//   ....[0]....
.L_14:
        /*004c*/ 	.word	0x05000002


	//   ....[1]....
        /*0050*/ 	.word	0x05000002


	//   ....[2]....
        /*0054*/ 	.word	0x05000002


	//   ....[3]....
        /*0058*/ 	.word	0x05000002


	//   ....[4]....
        /*005c*/ 	.word	0x05000002


	//   ....[5]....
        /*0060*/ 	.word	0x05000002


	//   ....[6]....
        /*0064*/ 	.word	0x05000002


	//   ....[7]....
        /*0068*/ 	.word	0x05000002


	//   ....[8]....
        /*006c*/ 	.word	0x05000002


	//   ....[9]....
        /*0070*/ 	.word	0x05000002


	//----- nvinfo : EIATTR_COOP_GROUP_INSTR_OFFSETS
	.align		4
.L_15:
        /*0074*/ 	.byte	0x04, 0x28
        /*0076*/ 	.short	(.L_17 - .L_16)


	//   ....[0]....
.L_16:
        /*0078*/ 	.word	0x00000180


	//   ....[1]....
        /*007c*/ 	.word	0x000001d0


	//   ....[2]....
        /*0080*/ 	.word	0x000001f0


	//   ....[3]....
        /*0084*/ 	.word	0x00000230


	//   ....[4]....
        /*0088*/ 	.word	0x00000270


	//   ....[5]....
        /*008c*/ 	.word	0x00000330


	//   ....[6]....
        /*0090*/ 	.word	0x00000360


	//   ....[7]....
        /*0094*/ 	.word	0x00000380


	//   ....[8]....
        /*0098*/ 	.word	0x000003a0


	//   ....[9]....
        /*009c*/ 	.word	0x000003c0


	//----- nvinfo : EIATTR_VRC_CTA_INIT_COUNT
	.align		4
.L_17:
        /*00a0*/ 	.byte	0x02, 0x4a
	.zero		1
	.zero		1


	//----- nvinfo : EIATTR_EXIT_INSTR_OFFSETS
	.align		4
        /*00a4*/ 	.byte	0x04, 0x1c
        /*00a6*/ 	.short	(.L_19 - .L_18)


	//   ....[0]....
.L_18:
        /*00a8*/ 	.word	0x00000320


	//   ....[1]....
        /*00ac*/ 	.word	0x000003d0


	//   ....[2]....
        /*00b0*/ 	.word	0x00000420


	//----- nvinfo : EIATTR_CRS_STACK_SIZE
	.align		4
.L_19:
        /*00b4*/ 	.byte	0x04, 0x1e
        /*00b6*/ 	.short	(.L_21 - .L_20)
.L_20:
        /*00b8*/ 	.word	0x00000000


	//----- nvinfo : EIATTR_CBANK_PARAM_SIZE
	.align		4
.L_21:
        /*00bc*/ 	.byte	0x03, 0x19
        /*00be*/ 	.short	0x0014


	//----- nvinfo : EIATTR_PARAM_CBANK
	.align		4
        /*00c0*/ 	.byte	0x04, 0x0a
        /*00c2*/ 	.short	(.L_23 - .L_22)
	.align		4
.L_22:
        /*00c4*/ 	.word	index@(.nv.constant0._Z18deviceReduceKernelPiS_i)
        /*00c8*/ 	.short	0x0380
        /*00ca*/ 	.short	0x0014


	//----- nvinfo : EIATTR_SW_WAR
	.align		4
.L_23:
        /*00cc*/ 	.byte	0x04, 0x36
        /*00ce*/ 	.short	(.L_25 - .L_24)
.L_24:
        /*00d0*/ 	.word	0x00000008
.L_25:


//--------------------- .nv.callgraph             --------------------------
	.section	.nv.callgraph,"",@"SHT_CUDA_CALLGRAPH"
	.align	4
	.sectionentsize	8
	.align		4
        /*0000*/ 	.word	0x00000000
	.align		4
        /*0004*/ 	.word	0xffffffff
	.align		4
        /*0008*/ 	.word	0x00000000
	.align		4
        /*000c*/ 	.word	0xfffffffe
	.align		4
        /*0010*/ 	.word	0x00000000
	.align		4
        /*0014*/ 	.word	0xfffffffd
	.align		4
        /*0018*/ 	.word	0x00000000
	.align		4
        /*001c*/ 	.word	0xfffffffc


//--------------------- .text._Z18deviceReduceKernelPiS_i --------------------------
	.section	.text._Z18deviceReduceKernelPiS_i,"ax",@progbits
	.align	128
        .global         _Z18deviceReduceKernelPiS_i
        .type           _Z18deviceReduceKernelPiS_i,@function
        .size           _Z18deviceReduceKernelPiS_i,(.L_x_4 - _Z18deviceReduceKernelPiS_i)
        .other          _Z18deviceReduceKernelPiS_i,@"STO_CUDA_ENTRY STV_DEFAULT"
_Z18deviceReduceKernelPiS_i:
.text._Z18deviceReduceKernelPiS_i:
[----:B------:R-:W-:Y:S01]  /*0000*/  LDC R1, c[0x0][0x37c] ;  /* 0x0000df00ff017b82 */ /* 0x000fe20000000800 */
[----:B------:R-:W0:Y:S01]  /*0010*/  S2R R0, SR_CTAID.X ;  /* 0x0000000000007919 */ /* 0x000e220000002500 */
[----:B------:R-:W0:Y:S01]  /*0020*/  LDCU UR5, c[0x0][0x360] ;  /* 0x00006c00ff0577ac */ /* 0x000e220008000800 */
[----:B------:R-:W-:Y:S01]  /*0030*/  BSSY.RECONVERGENT B0, `(.L_x_0) ;  /* 0x0000014000007945 */ /* 0x000fe20003800200 */
[----:B------:R-:W-:Y:S01]  /*0040*/  IMAD.MOV.U32 R2, RZ, RZ, 0x1f ;  /* 0x0000001fff027424 */ /* 0x000fe200078e00ff */
[----:B------:R-:W0:Y:S01]  /*0050*/  S2R R3, SR_TID.X ;  /* 0x0000000000037919 */ /* 0x000e220000002100 */
[----:B------:R-:W1:Y:S01]  /*0060*/  LDCU UR8, c[0x0][0x390] ;  /* 0x00007200ff0877ac */ /* 0x000e620008000800 */
[----:B------:R-:W-:Y:S01]  /*0070*/  IMAD.MOV.U32 R11, RZ, RZ, RZ ;  /* 0x000000ffff0b7224 */ /* 0x000fe200078e00ff */
[----:B------:R-:W2:Y:S01]  /*0080*/  LDCU.64 UR6, c[0x0][0x358] ;  /* 0x00006b00ff0677ac */ /* 0x000ea20008000a00 */
[----:B0-----:R-:W-:-:S05]  /*0090*/  IMAD R4, R0, UR5, R3 ;  /* 0x0000000500047c24 */ /* 0x001fca000f8e0203 */
[----:B-1----:R-:W-:-:S13]  /*00a0*/  ISETP.GE.AND P0, PT, R4, UR8, PT ;  /* 0x0000000804007c0c */ /* 0x002fda000bf06270 */
[----:B--2---:R-:W-:Y:S05]  /*00b0*/  @P0 BRA `(.L_x_1) ;  /* 0x00000000002c0947 */ /* 0x004fea0003800000 */
[----:B------:R-:W0:Y:S01]  /*00c0*/  LDC R8, c[0x0][0x370] ;  /* 0x0000dc00ff087b82 */ /* 0x000e220000000800 */
[----:B------:R-:W-:Y:S02]  /*00d0*/  IMAD.MOV.U32 R9, RZ, RZ, R4 ;  /* 0x000000ffff097224 */ /* 0x000fe400078e0004 */
[----:B------:R-:W-:-:S05]  /*00e0*/  IMAD.MOV.U32 R11, RZ, RZ, RZ ;  /* 0x000000ffff0b7224 */ /* 0x000fca00078e00ff */
[----:B------:R-:W1:Y:S01]  /*00f0*/  LDC.64 R6, c[0x0][0x380] ;  /* 0x0000e000ff067b82 */ /* 0x000e620000000a00 */
[----:B0-----:R-:W-:-:S07]  /*0100*/  IMAD R8, R8, UR5, RZ ;  /* 0x0000000508087c24 */ /* 0x001fce000f8e02ff */
.L_x_2:
[----:B-1----:R-:W-:-:S06]  /*0110*/  IMAD.WIDE R4, R9, 0x4, R6 ;  /* 0x0000000409047825 */ /* 0x002fcc00078e0206 */
[----:B------:R-:W2:Y:S01]  /*0120*/  LDG.E R4, desc[UR6][R4.64] ;  /* 0x0000000604047981 */ /* 0x000ea2000c1e1900 */
[----:B------:R-:W-:-:S05]  /*0130*/  IMAD.IADD R9, R8, 0x1, R9 ;  /* 0x0000000108097824 */ /* 0x000fca00078e0209 */
[----:B------:R-:W-:Y:S01]  /*0140*/  ISETP.GE.AND P0, PT, R9, UR8, PT ;  /* 0x0000000809007c0c */ /* 0x000fe2000bf06270 */
[----:B--2---:R-:W-:-:S12]  /*0150*/  IMAD.IADD R11, R4, 0x1, R11 ;  /* 0x00000001040b7824 */ /* 0x004fd800078e020b */
[----:B------:R-:W-:Y:S05]  /*0160*/  @!P0 BRA `(.L_x_2) ;  /* 0xfffffffc00e88947 */ /* 0x000fea000383ffff */
.L_x_1:
[----:B------:R-:W-:Y:S05]  /*0170*/  BSYNC.RECONVERGENT B0 ;  /* 0x0000000000007941 */ /* 0x000fea0003800200 */
.L_x_0:
[----:B------:R-:W0:Y:S01]  /*0180*/  SHFL.DOWN PT, R4, R11, 0x10, 0x1f ;  /* 0x0a001f000b047f89 */ /* 0x000e2200000e0000 */
[----:B------:R-:W-:-:S06]  /*0190*/  USHF.R.U32.HI UR4, URZ, 0x5, UR5 ;  /* 0x00000005ff047899 */ /* 0x000fcc0008011605 */
[----:B------:R-:W-:-:S13]  /*01a0*/  ISETP.GE.U32.AND P1, PT, R3, UR4, PT ;  /* 0x0000000403007c0c */ /* 0x000fda000bf26070 */
[----:B------:R-:W1:Y:S01]  /*01b0*/  @!P1 S2R R10, SR_CgaCtaId ;  /* 0x00000000000a9919 */ /* 0x000e620000008800 */
[----:B0-----:R-:W-:-:S05]  /*01c0*/  VIMNMX R5, PT, PT, R4, R11, !PT ;  /* 0x0000000b04057248 */ /* 0x001fca0007fe0100 */
[----:B------:R-:W0:Y:S02]  /*01d0*/  SHFL.DOWN PT, R4, R5, 0x8, 0x1f ;  /* 0x09001f0005047f89 */ /* 0x000e2400000e0000 */
[----:B0-----:R-:W-:-:S05]  /*01e0*/  VIMNMX R7, PT, PT, R5, R4, !PT ;  /* 0x0000000405077248 */ /* 0x001fca0007fe0100 */
[----:B------:R-:W0:Y:S02]  /*01f0*/  SHFL.DOWN PT, R4, R7, 0x4, 0x1f ;  /* 0x08801f0007047f89 */ /* 0x000e2400000e0000 */
[----:B0-----:R-:W-:Y:S02]  /*0200*/  VIMNMX R9, PT, PT, R7, R4, !PT ;  /* 0x0000000407097248 */ /* 0x001fe40007fe0100 */
[----:B------:R-:W-:Y:S02]  /*0210*/  LOP3.LUT P0, R4, R3, 0x1f, RZ, 0xc0, !PT ;  /* 0x0000001f03047812 */ /* 0x000fe4000780c0ff */
[----:B------:R-:W-:Y:S01]  /*0220*/  @!P1 MOV R7, 0x400 ;  /* 0x0000040000079802 */ /* 0x000fe20000000f00 */
[----:B------:R-:W0:Y:S10]  /*0230*/  SHFL.DOWN PT, R6, R9, 0x2, 0x1f ;  /* 0x08401f0009067f89 */ /* 0x000e3400000e0000 */
[----:B------:R-:W2:Y:S01]  /*0240*/  @!P0 S2R R8, SR_CgaCtaId ;  /* 0x0000000000088919 */ /* 0x000ea20000008800 */
[----:B------:R-:W-:-:S02]  /*0250*/  @!P0 MOV R5, 0x400 ;  /* 0x0000040000058802 */ /* 0x000fc40000000f00 */
[----:B0-----:R-:W-:-:S05]  /*0260*/  VIMNMX R11, PT, PT, R9, R6, !PT ;  /* 0x00000006090b7248 */ /* 0x001fca0007fe0100 */
[----:B------:R-:W0:Y:S01]  /*0270*/  SHFL.DOWN PT, R6, R11, 0x1, 0x1f ;  /* 0x08201f000b067f89 */ /* 0x000e2200000e0000 */
[----:B--2---:R-:W-:Y:S02]  /*0280*/  @!P0 LEA R8, R8, R5, 0x18 ;  /* 0x0000000508088211 */ /* 0x004fe400078ec0ff */
[----:B-1----:R-:W-:Y:S02]  /*0290*/  @!P1 LEA R5, R10, R7, 0x18 ;  /* 0x000000070a059211 */ /* 0x002fe400078ec0ff */
[----:B------:R-:W-:-:S03]  /*02a0*/  @!P0 LEA.HI R8, R3, R8, RZ, 0x1d ;  /* 0x0000000803088211 */ /* 0x000fc600078fe8ff */
[----:B------:R-:W-:Y:S02]  /*02b0*/  @!P1 IMAD R4, R4, 0x4, R5 ;  /* 0x0000000404049824 */ /* 0x000fe400078e0205 */
[----:B------:R-:W-:Y:S01]  /*02c0*/  IMAD.MOV.U32 R5, RZ, RZ, RZ ;  /* 0x000000ffff057224 */ /* 0x000fe200078e00ff */
[----:B0-----:R-:W-:-:S05]  /*02d0*/  VIMNMX R7, PT, PT, R11, R6, !PT ;  /* 0x000000060b077248 */ /* 0x001fca0007fe0100 */
[----:B------:R0:W-:Y:S01]  /*02e0*/  @!P0 STS [R8], R7 ;  /* 0x0000000708008388 */ /* 0x0001e20000000800 */
[----:B------:R-:W-:Y:S01]  /*02f0*/  BAR.SYNC.DEFER_BLOCKING 0x0 ;  /* 0x0000000000007b1d */ /* 0x000fe20000010000 */
[----:B------:R-:W-:-:S05]  /*0300*/  ISETP.GT.U32.AND P0, PT, R3, 0x1f, PT ;  /* 0x0000001f0300780c */ /* 0x000fca0003f04070 */
[----:B------:R0:W1:Y:S08]  /*0310*/  @!P1 LDS R5, [R4] ;  /* 0x0000000004059984 */ /* 0x0000700000000800 */
[----:B0-----:R-:W-:Y:S05]  /*0320*/  @P0 EXIT ;  /* 0x000000000000094d */ /* 0x001fea0003800000 */
[----:B-1----:R-:W0:Y:S01]  /*0330*/  SHFL.DOWN PT, R4, R5, 0x10, 0x1f ;  /* 0x0a001f0005047f89 */ /* 0x002e2200000e0000 */
[----:B------:R-:W-:Y:S02]  /*0340*/  ISETP.NE.AND P0, PT, R3, RZ, PT ;  /* 0x000000ff0300720c */ /* 0x000fe40003f05270 */
[----:B0-----:R-:W-:-:S05]  /*0350*/  VIMNMX R7, PT, PT, R4, R5, !PT ;  /* 0x0000000504077248 */ /* 0x001fca0007fe0100 */
[----:B------:R-:W0:Y:S02]  /*0360*/  SHFL.DOWN PT, R4, R7, 0x8, 0x1f ;  /* 0x09001f0007047f89 */ /* 0x000e2400000e0000 */
[----:B0-----:R-:W-:-:S05]  /*0370*/  VIMNMX R9, PT, PT, R7, R4, !PT ;  /* 0x0000000407097248 */ /* 0x001fca0007fe0100 */
[----:B------:R-:W0:Y:S02]  /*0380*/  SHFL.DOWN PT, R4, R9, 0x4, 0x1f ;  /* 0x08801f0009047f89 */ /* 0x000e2400000e0000 */
[----:B0-----:R-:W-:-:S05]  /*0390*/  VIMNMX R11, PT, PT, R9, R4, !PT ;  /* 0x00000004090b7248 */ /* 0x001fca0007fe0100 */
[----:B------:R-:W0:Y:S02]  /*03a0*/  SHFL.DOWN PT, R4, R11, 0x2, 0x1f ;  /* 0x08401f000b047f89 */ /* 0x000e2400000e0000 */
[----:B0-----:R-:W-:-:S05]  /*03b0*/  VIMNMX R13, PT, PT, R11, R4, !PT ;  /* 0x000000040b0d7248 */ /* 0x001fca0007fe0100 */
[----:B------:R0:W1:Y:S01]  /*03c0*/  SHFL.DOWN PT, R4, R13, 0x1, 0x1f ;  /* 0x08201f000d047f89 */ /* 0x00006200000e0000 */
[----:B------:R-:W-:Y:S05]  /*03d0*/  @P0 EXIT ;  /* 0x000000000000094d */ /* 0x000fea0003800000 */
[----:B------:R-:W2:Y:S01]  /*03e0*/  LDC.64 R2, c[0x0][0x388] ;  /* 0x0000e200ff027b82 */ /* 0x000ea20000000a00 */
[----:B01----:R-:W-:Y:S01]  /*03f0*/  VIMNMX R13, PT, PT, R13, R4, !PT ;  /* 0x000000040d0d7248 */ /* 0x003fe20007fe0100 */
[----:B--2---:R-:W-:-:S05]  /*0400*/  IMAD.WIDE.U32 R2, R0, 0x4, R2 ;  /* 0x0000000400027825 */ /* 0x004fca00078e0002 */
[----:B------:R-:W-:Y:S01]  /*0410*/  STG.E desc[UR6][R2.64], R13 ;  /* 0x0000000d02007986 */ /* 0x000fe2000c101906 */
[----:B------:R-:W-:Y:S05]  /*0420*/  EXIT ;  /* 0x000000000000794d */ /* 0x000fea0003800000 */
.L_x_3:
[----:B------:R-:W-:-:S00]  /*0430*/  BRA `(.L_x_3) ;  /* 0xfffffffc00fc7947 */ /* 0x000fc0000383ffff */
[----:B------:R-:W-:-:S00]  /*0440*/  NOP ;  /* 0x0000000000007918 */ /* 0x000fc00000000000 */
        /* <DEDUP_REMOVED lines=11> */
.L_x_4:


//--------------------- .nv.shared._Z18deviceReduceKernelPiS_i --------------------------
	.section	.nv.shared._Z18deviceReduceKernelPiS_i,"aw",@nobits
	.sectionflags	@""
	.align	4
.nv.shared._Z18deviceReduceKernelPiS_i:
	.zero		1152


//--------------------- .nv.shared.reserved.0     --------------------------
	.section	.nv.shared.reserved.0,"aw",@nobits
	.weak		__nv_reservedSMEM_offset_0_alias
	.size		__nv_reservedSMEM_offset_0_alias, 0, 64
	.other		__nv_reservedSMEM_offset_0_alias,@"STO_CUDA_RESERVED_SHARED STV_DEFAULT"
__nv_reservedSMEM_offset_0_alias:
	.zero		0
	.zero		64


//--------------------- .nv.constant0._Z18deviceReduceKernelPiS_i --------------------------
	.section	.nv.constant0._Z18deviceReduceKernelPiS_i,"a",@progbits
	.sectionflags	@""
	.align	4
.nv.constant0._Z18deviceReduceKernelPiS_i:
	.zero		916


//--------------------- SYMBOLS --------------------------

	.type		.nv.reservedSmem.offset0,@object
	.size		.nv.reservedSmem.offset0,0x4
	.type		.nv.reservedSmem.cap,@object
	.size		.nv.reservedSmem.cap,0x4
